//
// Generated by NVIDIA NVVM Compiler
//
// Compiler Build ID: CL-36424714
// Cuda compilation tools, release 13.0, V13.0.88
// Based on NVVM 20.0.0
//

.version 9.0
.target sm_100
.address_size 64

	// .globl	_Z15transposeKernelPiS_ii

.visible .entry _Z15transposeKernelPiS_ii(
	.param .u64 .ptr .align 1 _Z15transposeKernelPiS_ii_param_0,
	.param .u64 .ptr .align 1 _Z15transposeKernelPiS_ii_param_1,
	.param .u32 _Z15transposeKernelPiS_ii_param_2,
	.param .u32 _Z15transposeKernelPiS_ii_param_3
)
{
	.reg .pred 	%p<4>;
	.reg .b32 	%r<16>;
	.reg .b64 	%rd<9>;

	ld.param.u64 	%rd1, [_Z15transposeKernelPiS_ii_param_0];
	ld.param.u64 	%rd2, [_Z15transposeKernelPiS_ii_param_1];
	ld.param.u32 	%r3, [_Z15transposeKernelPiS_ii_param_2];
	ld.param.u32 	%r5, [_Z15transposeKernelPiS_ii_param_3];
	mov.u32 	%r6, %ctaid.x;
	mov.u32 	%r7, %ntid.x;
	mov.u32 	%r8, %tid.x;
	mad.lo.s32 	%r1, %r6, %r7, %r8;
	mov.u32 	%r9, %ctaid.y;
	mov.u32 	%r10, %ntid.y;
	mov.u32 	%r11, %tid.y;
	mad.lo.s32 	%r12, %r9, %r10, %r11;
	setp.ge.s32 	%p1, %r1, %r3;
	setp.ge.s32 	%p2, %r12, %r5;
	or.pred  	%p3, %p1, %p2;
	@%p3 bra 	$L__BB0_2;
	cvta.to.global.u64 	%rd3, %rd1;
	cvta.to.global.u64 	%rd4, %rd2;
	mad.lo.s32 	%r13, %r5, %r12, %r1;
	mul.wide.s32 	%rd5, %r13, 4;
	add.s64 	%rd6, %rd3, %rd5;
	ld.global.u32 	%r14, [%rd6];
	mad.lo.s32 	%r15, %r3, %r1, %r12;
	mul.wide.s32 	%rd7, %r15, 4;
	add.s64 	%rd8, %rd4, %rd7;
	st.global.u32 	[%rd8], %r14;
$L__BB0_2:
	ret;

}


// ===== COMPILED SASS (sm_100) =====

	.target	sm_100

	.elftype	@"ET_EXEC"


//--------------------- .note.nv.tkinfo           --------------------------
	.section	.note.nv.tkinfo,"",@"SHT_NOTE"
	.sectionflags	@"SHF_NOTE_NV_TKINFO"
	.tkinfo
        /*0018*/ 	.word	0x00000002
        /*0030*/ 	.string	""
        /*0030*/ 	.string	"ptxas"
        /*0030*/ 	.string	"Cuda compilation tools, release 13.0, V13.0.88"
        /*0030*/ 	.string	"Build cuda_13.0.r13.0/compiler.36424714_0"
        /*0030*/ 	.string	"-arch sm_100 -m 64 "



//--------------------- .note.nv.cuinfo           --------------------------
	.section	.note.nv.cuinfo,"",@"SHT_NOTE"
	.sectionflags	@"SHF_NOTE_NV_CUINFO"
        /*0018*/ 	.short	0x0002
        /*001a*/ 	.short	0x0064
        /*001c*/ 	.short	0x0082
	.zero		2


//--------------------- .nv.info                  --------------------------
	.section	.nv.info,"",@"SHT_CUDA_INFO"
	.align	4


	//----- nvinfo : EIATTR_REGCOUNT
	.align		4
        /*0000*/ 	.byte	0x04, 0x2f
        /*0002*/ 	.short	(.L_1 - .L_0)
	.align		4
.L_0:
        /*0004*/ 	.word	index@(_Z15transposeKernelPiS_ii)
        /*0008*/ 	.word	0x0000000a


	//----- nvinfo : EIATTR_FRAME_SIZE
	.align		4
.L_1:
        /*000c*/ 	.byte	0x04, 0x11
        /*000e*/ 	.short	(.L_3 - .L_2)
	.align		4
.L_2:
        /*0010*/ 	.word	index@(_Z15transposeKernelPiS_ii)
        /*0014*/ 	.word	0x00000000


	//----- nvinfo : EIATTR_MIN_STACK_SIZE
	.align		4
.L_3:
        /*0018*/ 	.byte	0x04, 0x12
        /*001a*/ 	.short	(.L_5 - .L_4)
	.align		4
.L_4:
        /*001c*/ 	.word	index@(_Z15transposeKernelPiS_ii)
        /*0020*/ 	.word	0x00000000
.L_5:


//--------------------- .nv.compat                --------------------------
	.section	.nv.compat,"",@"SHT_CUDA_COMPAT_INFO"
	.align	4
        /*0000*/ 	.byte	0x02, 0x09, 0x00, 0x00, 0x02, 0x02, 0x01, 0x00, 0x02, 0x05, 0x05, 0x00, 0x03, 0x07, 0x01, 0x01
        /*0010*/ 	.byte	0x02, 0x03, 0x00, 0x00, 0x02, 0x06, 0x01, 0x00, 0x04, 0x0b, 0x08, 0x00, 0x09, 0x00, 0x00, 0x00
        /*0020*/ 	.byte	0x00, 0x00, 0x00, 0x00


//--------------------- .nv.info._Z15transposeKernelPiS_ii --------------------------
	.section	.nv.info._Z15transposeKernelPiS_ii,"",@"SHT_CUDA_INFO"
	.sectionflags	@""
	.align	4


	//----- nvinfo : EIATTR_CUDA_API_VERSION
	.align		4
        /*0000*/ 	.byte	0x04, 0x37
        /*0002*/ 	.short	(.L_7 - .L_6)
.L_6:
        /*0004*/ 	.word	0x00000082


	//----- nvinfo : EIATTR_KPARAM_INFO
	.align		4
.L_7:
        /*0008*/ 	.byte	0x04, 0x17
        /*000a*/ 	.short	(.L_9 - .L_8)
.L_8:
        /*000c*/ 	.word	0x00000000
        /*0010*/ 	.short	0x0003
        /*0012*/ 	.short	0x0014
        /*0014*/ 	.byte	0x00, 0xf0, 0x11, 0x00


	//----- nvinfo : EIATTR_KPARAM_INFO
	.align		4
.L_9:
        /*0018*/ 	.byte	0x04, 0x17
        /*001a*/ 	.short	(.L_11 - .L_10)
.L_10:
        /*001c*/ 	.word	0x00000000
        /*0020*/ 	.short	0x0002
        /*0022*/ 	.short	0x0010
        /*0024*/ 	.byte	0x00, 0xf0, 0x11, 0x00


	//----- nvinfo : EIATTR_KPARAM_INFO
	.align		4
.L_11:
        /*0028*/ 	.byte	0x04, 0x17
        /*002a*/ 	.short	(.L_13 - .L_12)
.L_12:
        /*002c*/ 	.word	0x00000000
        /*0030*/ 	.short	0x0001
        /*0032*/ 	.short	0x0008
        /*0034*/ 	.byte	0x00, 0xf5, 0x21, 0x00


	//----- nvinfo : EIATTR_KPARAM_INFO
	.align		4
.L_13:
        /*0038*/ 	.byte	0x04, 0x17
        /*003a*/ 	.short	(.L_15 - .L_14)
.L_14:
        /*003c*/ 	.word	0x00000000
        /*0040*/ 	.short	0x0000
        /*0042*/ 	.short	0x0000
        /*0044*/ 	.byte	0x00, 0xf5, 0x21, 0x00


	//----- nvinfo : EIATTR_SPARSE_MMA_MASK
	.align		4
.L_15:
        /*0048*/ 	.byte	0x03, 0x50
        /*004a*/ 	.short	0x0000


	//----- nvinfo : EIATTR_MAXREG_COUNT
	.align		4
        /*004c*/ 	.byte	0x03, 0x1b
        /*004e*/ 	.short	0x00ff


	//----- nvinfo : EIATTR_MERCURY_ISA_VERSION
	.align		4
        /*0050*/ 	.byte	0x03, 0x5f
        /*0052*/ 	.short	0x0101


	//----- nvinfo : EIATTR_VRC_CTA_INIT_COUNT
	.align		4
        /*0054*/ 	.byte	0x02, 0x4a
	.zero		1
	.zero		1


	//----- nvinfo : EIATTR_EXIT_INSTR_OFFSETS
	.align		4
        /*0058*/ 	.byte	0x04, 0x1c
        /*005a*/ 	.short	(.L_17 - .L_16)


	//   ....[0]....
.L_16:
        /*005c*/ 	.word	0x000000c0


	//   ....[1]....
        /*0060*/ 	.word	0x00000160


	//----- nvinfo : EIATTR_CBANK_PARAM_SIZE
	.align		4
.L_17:
        /*0064*/ 	.byte	0x03, 0x19
        /*0066*/ 	.short	0x0018


	//----- nvinfo : EIATTR_PARAM_CBANK
	.align		4
        /*0068*/ 	.byte	0x04, 0x0a
        /*006a*/ 	.short	(.L_19 - .L_18)
	.align		4
.L_18:
        /*006c*/ 	.word	index@(.nv.constant0._Z15transposeKernelPiS_ii)
        /*0070*/ 	.short	0x0380
        /*0072*/ 	.short	0x0018


	//----- nvinfo : EIATTR_SW_WAR
	.align		4
.L_19:
        /*0074*/ 	.byte	0x04, 0x36
        /*0076*/ 	.short	(.L_21 - .L_20)
.L_20:
        /*0078*/ 	.word	0x00000008
.L_21:


//--------------------- .nv.callgraph             --------------------------
	.section	.nv.callgraph,"",@"SHT_CUDA_CALLGRAPH"
	.align	4
	.sectionentsize	8
	.align		4
        /*0000*/ 	.word	0x00000000
	.align		4
        /*0004*/ 	.word	0xffffffff
	.align		4
        /*0008*/ 	.word	0x00000000
	.align		4
        /*000c*/ 	.word	0xfffffffe
	.align		4
        /*0010*/ 	.word	0x00000000
	.align		4
        /*0014*/ 	.word	0xfffffffd
	.align		4
        /*0018*/ 	.word	0x00000000
	.align		4
        /*001c*/ 	.word	0xfffffffc


//--------------------- .text._Z15transposeKernelPiS_ii --------------------------
	.section	.text._Z15transposeKernelPiS_ii,"ax",@progbits
	.align	128
        .global         _Z15transposeKernelPiS_ii
        .type           _Z15transposeKernelPiS_ii,@function
        .size           _Z15transposeKernelPiS_ii,(.L_x_1 - _Z15transposeKernelPiS_ii)
        .other          _Z15transposeKernelPiS_ii,@"STO_CUDA_ENTRY STV_DEFAULT"
_Z15transposeKernelPiS_ii:
.text._Z15transposeKernelPiS_ii:
[----:B------:R-:W-:Y:S01]  /*0000*/  LDC R1, c[0x0][0x37c] ;  /* 0x0000df00ff017b82 */ /* 0x000fe20000000800 */
[----:B------:R-:W0:Y:S07]  /*0010*/  S2R R2, SR_TID.Y ;  /* 0x0000000000027919 */ /* 0x000e2e0000002200 */
[----:B------:R-:W1:Y:S01]  /*0020*/  LDC R0, c[0x0][0x360] ;  /* 0x0000d800ff007b82 */ /* 0x000e620000000800 */
[----:B------:R-:W2:Y:S01]  /*0030*/  LDCU.64 UR6, c[0x0][0x390] ;  /* 0x00007200ff0677ac */ /* 0x000ea20008000a00 */
[----:B------:R-:W1:Y:S06]  /*0040*/  S2R R3, SR_TID.X ;  /* 0x0000000000037919 */ /* 0x000e6c0000002100 */
[----:B------:R-:W0:Y:S08]  /*0050*/  S2UR UR5, SR_CTAID.Y ;  /* 0x00000000000579c3 */ /* 0x000e300000002600 */
[----:B------:R-:W0:Y:S08]  /*0060*/  LDC R7, c[0x0][0x364] ;  /* 0x0000d900ff077b82 */ /* 0x000e300000000800 */
[----:B------:R-:W1:Y:S01]  /*0070*/  S2UR UR4, SR_CTAID.X ;  /* 0x00000000000479c3 */ /* 0x000e620000002500 */
[----:B0-----:R-:W-:-:S05]  /*0080*/  IMAD R7, R7, UR5, R2 ;  /* 0x0000000507077c24 */ /* 0x001fca000f8e0202 */
[----:B--2---:R-:W-:Y:S01]  /*0090*/  ISETP.GE.AND P0, PT, R7, UR7, PT ;  /* 0x0000000707007c0c */ /* 0x004fe2000bf06270 */
[----:B-1----:R-:W-:-:S05]  /*00a0*/  IMAD R0, R0, UR4, R3 ;  /* 0x0000000400007c24 */ /* 0x002fca000f8e0203 */
[----:B------:R-:W-:-:S13]  /*00b0*/  ISETP.GE.OR P0, PT, R0, UR6, P0 ;  /* 0x0000000600007c0c */ /* 0x000fda0008706670 */
[----:B------:R-:W-:Y:S05]  /*00c0*/  @P0 EXIT ;  /* 0x000000000000094d */ /* 0x000fea0003800000 */
[----:B------:R-:W0:Y:S01]  /*00d0*/  LDC.64 R2, c[0x0][0x380] ;  /* 0x0000e000ff027b82 */ /* 0x000e220000000a00 */
[----:B------:R-:W1:Y:S01]  /*00e0*/  LDCU.64 UR4, c[0x0][0x358] ;  /* 0x00006b00ff0477ac */ /* 0x000e620008000a00 */
[----:B------:R-:W-:-:S04]  /*00f0*/  IMAD R5, R7, UR7, R0 ;  /* 0x0000000707057c24 */ /* 0x000fc8000f8e0200 */
[----:B0-----:R-:W-:Y:S02]  /*0100*/  IMAD.WIDE R2, R5, 0x4, R2 ;  /* 0x0000000405027825 */ /* 0x001fe400078e0202 */
[----:B------:R-:W0:Y:S04]  /*0110*/  LDC.64 R4, c[0x0][0x388] ;  /* 0x0000e200ff047b82 */ /* 0x000e280000000a00 */
[----:B-1----:R-:W2:Y:S01]  /*0120*/  LDG.E R3, desc[UR4][R2.64] ;  /* 0x0000000402037981 */ /* 0x002ea2000c1e1900 */
[----:B------:R-:W-:-:S04]  /*0130*/  IMAD R7, R0, UR6, R7 ;  /* 0x0000000600077c24 */ /* 0x000fc8000f8e0207 */
[----:B0-----:R-:W-:-:S05]  /*0140*/  IMAD.WIDE R4, R7, 0x4, R4 ;  /* 0x0000000407047825 */ /* 0x001fca00078e0204 */
[----:B--2---:R-:W-:Y:S01]  /*0150*/  STG.E desc[UR4][R4.64], R3 ;  /* 0x0000000304007986 */ /* 0x004fe2000c101904 */
[----:B------:R-:W-:Y:S05]  /*0160*/  EXIT ;  /* 0x000000000000794d */ /* 0x000fea0003800000 */
.L_x_0:
[----:B------:R-:W-:-:S00]  /*0170*/  BRA `(.L_x_0) ;  /* 0xfffffffc00fc7947 */ /* 0x000fc0000383ffff */
[----:B------:R-:W-:-:S00]  /*0180*/  NOP ;  /* 0x0000000000007918 */ /* 0x000fc00000000000 */
[----:B------:R-:W-:-:S00]  /*0190*/  NOP ;  /* 0x0000000000007918 */ /* 0x000fc00000000000 */
[----:B------:R-:W-:-:S00]  /*01a0*/  NOP ;  /* 0x0000000000007918 */ /* 0x000fc00000000000 */
[----:B------:R-:W-:-:S00]  /*01b0*/  NOP ;  /* 0x0000000000007918 */ /* 0x000fc00000000000 */
[----:B------:R-:W-:-:S00]  /*01c0*/  NOP ;  /* 0x0000000000007918 */ /* 0x000fc00000000000 */
[----:B------:R-:W-:-:S00]  /*01d0*/  NOP ;  /* 0x0000000000007918 */ /* 0x000fc00000000000 */
[----:B------:R-:W-:-:S00]  /*01e0*/  NOP ;  /* 0x0000000000007918 */ /* 0x000fc00000000000 */
[----:B------:R-:W-:-:S00]  /*01f0*/  NOP ;  /* 0x0000000000007918 */ /* 0x000fc00000000000 */
.L_x_1:


//--------------------- .nv.shared.reserved.0     --------------------------
	.section	.nv.shared.reserved.0,"aw",@nobits
	.weak		__nv_reservedSMEM_offset_0_alias
	.size		__nv_reservedSMEM_offset_0_alias, 0, 64
	.other		__nv_reservedSMEM_offset_0_alias,@"STO_CUDA_RESERVED_SHARED STV_DEFAULT"
__nv_reservedSMEM_offset_0_alias:
	.zero		0
	.zero		64


//--------------------- .nv.constant0._Z15transposeKernelPiS_ii --------------------------
	.section	.nv.constant0._Z15transposeKernelPiS_ii,"a",@progbits
	.sectionflags	@""
	.align	4
.nv.constant0._Z15transposeKernelPiS_ii:
	.zero		920


//--------------------- SYMBOLS --------------------------

	.type		.nv.reservedSmem.offset0,@object
	.size		.nv.reservedSmem.offset0,0x4
